//
// Generated by NVIDIA NVVM Compiler
//
// Compiler Build ID: CL-36424714
// Cuda compilation tools, release 13.0, V13.0.88
// Based on NVVM 20.0.0
//

.version 9.0
.target sm_100
.address_size 64

	// .globl	_Z12matMulKernelP6MartixS0_S0_

.visible .entry _Z12matMulKernelP6MartixS0_S0_(
	.param .u64 .ptr .align 1 _Z12matMulKernelP6MartixS0_S0__param_0,
	.param .u64 .ptr .align 1 _Z12matMulKernelP6MartixS0_S0__param_1,
	.param .u64 .ptr .align 1 _Z12matMulKernelP6MartixS0_S0__param_2
)
{
	.reg .pred 	%p<14>;
	.reg .b32 	%r<43>;
	.reg .b32 	%f<68>;
	.reg .b64 	%rd<49>;

	ld.param.u64 	%rd9, [_Z12matMulKernelP6MartixS0_S0__param_0];
	ld.param.u64 	%rd10, [_Z12matMulKernelP6MartixS0_S0__param_1];
	ld.param.u64 	%rd8, [_Z12matMulKernelP6MartixS0_S0__param_2];
	cvta.to.global.u64 	%rd1, %rd10;
	cvta.to.global.u64 	%rd2, %rd9;
	mov.u32 	%r20, %tid.y;
	mov.u32 	%r21, %ctaid.y;
	mov.u32 	%r22, %ntid.y;
	mad.lo.s32 	%r1, %r21, %r22, %r20;
	mov.u32 	%r23, %tid.x;
	mov.u32 	%r24, %ctaid.x;
	mov.u32 	%r25, %ntid.x;
	mad.lo.s32 	%r2, %r24, %r25, %r23;
	ld.global.u32 	%r3, [%rd2];
	setp.ge.s32 	%p1, %r2, %r3;
	@%p1 bra 	$L__BB0_17;
	ld.global.u32 	%r26, [%rd2+4];
	setp.ge.s32 	%p2, %r1, %r26;
	@%p2 bra 	$L__BB0_17;
	ld.global.u32 	%r4, [%rd1];
	setp.ge.s32 	%p3, %r2, %r4;
	@%p3 bra 	$L__BB0_17;
	ld.global.u32 	%r27, [%rd1+4];
	setp.ge.s32 	%p4, %r1, %r27;
	@%p4 bra 	$L__BB0_17;
	setp.lt.s32 	%p5, %r3, 1;
	mov.f32 	%f67, 0f00000000;
	@%p5 bra 	$L__BB0_16;
	ld.global.u64 	%rd11, [%rd2+8];
	cvta.to.global.u64 	%rd3, %rd11;
	mul.lo.s32 	%r5, %r3, %r1;
	ld.global.u64 	%rd12, [%rd1+8];
	cvta.to.global.u64 	%rd4, %rd12;
	and.b32  	%r6, %r3, 7;
	setp.lt.u32 	%p6, %r3, 8;
	mov.f32 	%f67, 0f00000000;
	mov.b32 	%r41, 0;
	@%p6 bra 	$L__BB0_8;
	and.b32  	%r41, %r3, 2147483640;
	neg.s32 	%r39, %r41;
	shl.b32 	%r9, %r4, 3;
	mul.wide.u32 	%rd13, %r5, 4;
	add.s64 	%rd14, %rd13, %rd3;
	add.s64 	%rd48, %rd14, 16;
	mov.f32 	%f67, 0f00000000;
	mul.wide.s32 	%rd17, %r4, 4;
	mov.u32 	%r38, %r2;
$L__BB0_7:
	.pragma "nounroll";
	ld.global.f32 	%f17, [%rd48+-16];
	mul.wide.s32 	%rd15, %r38, 4;
	add.s64 	%rd16, %rd4, %rd15;
	ld.global.f32 	%f18, [%rd16];
	fma.rn.f32 	%f19, %f17, %f18, %f67;
	ld.global.f32 	%f20, [%rd48+-12];
	add.s64 	%rd18, %rd16, %rd17;
	ld.global.f32 	%f21, [%rd18];
	fma.rn.f32 	%f22, %f20, %f21, %f19;
	ld.global.f32 	%f23, [%rd48+-8];
	add.s64 	%rd19, %rd18, %rd17;
	ld.global.f32 	%f24, [%rd19];
	fma.rn.f32 	%f25, %f23, %f24, %f22;
	ld.global.f32 	%f26, [%rd48+-4];
	add.s64 	%rd20, %rd19, %rd17;
	ld.global.f32 	%f27, [%rd20];
	fma.rn.f32 	%f28, %f26, %f27, %f25;
	ld.global.f32 	%f29, [%rd48];
	add.s64 	%rd21, %rd20, %rd17;
	ld.global.f32 	%f30, [%rd21];
	fma.rn.f32 	%f31, %f29, %f30, %f28;
	ld.global.f32 	%f32, [%rd48+4];
	add.s64 	%rd22, %rd21, %rd17;
	ld.global.f32 	%f33, [%rd22];
	fma.rn.f32 	%f34, %f32, %f33, %f31;
	ld.global.f32 	%f35, [%rd48+8];
	add.s64 	%rd23, %rd22, %rd17;
	ld.global.f32 	%f36, [%rd23];
	fma.rn.f32 	%f37, %f35, %f36, %f34;
	ld.global.f32 	%f38, [%rd48+12];
	add.s64 	%rd24, %rd23, %rd17;
	ld.global.f32 	%f39, [%rd24];
	fma.rn.f32 	%f67, %f38, %f39, %f37;
	add.s32 	%r39, %r39, 8;
	add.s32 	%r38, %r38, %r9;
	add.s64 	%rd48, %rd48, 32;
	setp.ne.s32 	%p7, %r39, 0;
	@%p7 bra 	$L__BB0_7;
$L__BB0_8:
	setp.eq.s32 	%p8, %r6, 0;
	@%p8 bra 	$L__BB0_16;
	and.b32  	%r15, %r3, 3;
	setp.lt.u32 	%p9, %r6, 4;
	@%p9 bra 	$L__BB0_11;
	add.s32 	%r29, %r5, %r41;
	mul.wide.s32 	%rd25, %r29, 4;
	add.s64 	%rd26, %rd3, %rd25;
	ld.global.f32 	%f41, [%rd26];
	mad.lo.s32 	%r30, %r4, %r41, %r2;
	mul.wide.s32 	%rd27, %r30, 4;
	add.s64 	%rd28, %rd4, %rd27;
	ld.global.f32 	%f42, [%rd28];
	fma.rn.f32 	%f43, %f41, %f42, %f67;
	ld.global.f32 	%f44, [%rd26+4];
	mul.wide.s32 	%rd29, %r4, 4;
	add.s64 	%rd30, %rd28, %rd29;
	ld.global.f32 	%f45, [%rd30];
	fma.rn.f32 	%f46, %f44, %f45, %f43;
	ld.global.f32 	%f47, [%rd26+8];
	add.s64 	%rd31, %rd30, %rd29;
	ld.global.f32 	%f48, [%rd31];
	fma.rn.f32 	%f49, %f47, %f48, %f46;
	ld.global.f32 	%f50, [%rd26+12];
	add.s64 	%rd32, %rd31, %rd29;
	ld.global.f32 	%f51, [%rd32];
	fma.rn.f32 	%f67, %f50, %f51, %f49;
	add.s32 	%r41, %r41, 4;
$L__BB0_11:
	setp.eq.s32 	%p10, %r15, 0;
	@%p10 bra 	$L__BB0_16;
	setp.eq.s32 	%p11, %r15, 1;
	@%p11 bra 	$L__BB0_14;
	add.s32 	%r31, %r5, %r41;
	mul.wide.s32 	%rd33, %r31, 4;
	add.s64 	%rd34, %rd3, %rd33;
	ld.global.f32 	%f53, [%rd34];
	mad.lo.s32 	%r32, %r4, %r41, %r2;
	mul.wide.s32 	%rd35, %r32, 4;
	add.s64 	%rd36, %rd4, %rd35;
	ld.global.f32 	%f54, [%rd36];
	fma.rn.f32 	%f55, %f53, %f54, %f67;
	ld.global.f32 	%f56, [%rd34+4];
	mul.wide.s32 	%rd37, %r4, 4;
	add.s64 	%rd38, %rd36, %rd37;
	ld.global.f32 	%f57, [%rd38];
	fma.rn.f32 	%f67, %f56, %f57, %f55;
	add.s32 	%r41, %r41, 2;
$L__BB0_14:
	and.b32  	%r33, %r3, 1;
	setp.eq.b32 	%p12, %r33, 1;
	not.pred 	%p13, %p12;
	@%p13 bra 	$L__BB0_16;
	add.s32 	%r34, %r5, %r41;
	mul.wide.s32 	%rd39, %r34, 4;
	add.s64 	%rd40, %rd3, %rd39;
	ld.global.f32 	%f58, [%rd40];
	mad.lo.s32 	%r35, %r4, %r41, %r2;
	mul.wide.s32 	%rd41, %r35, 4;
	add.s64 	%rd42, %rd4, %rd41;
	ld.global.f32 	%f59, [%rd42];
	fma.rn.f32 	%f67, %f58, %f59, %f67;
$L__BB0_16:
	cvta.to.global.u64 	%rd43, %rd8;
	ld.global.u64 	%rd44, [%rd43+8];
	cvta.to.global.u64 	%rd45, %rd44;
	ld.global.u32 	%r36, [%rd43];
	mad.lo.s32 	%r37, %r36, %r1, %r2;
	mul.wide.s32 	%rd46, %r37, 4;
	add.s64 	%rd47, %rd45, %rd46;
	st.global.f32 	[%rd47], %f67;
$L__BB0_17:
	ret;

}


// ===== COMPILED SASS (sm_100) =====

	.target	sm_100

	.elftype	@"ET_EXEC"


//--------------------- .note.nv.tkinfo           --------------------------
	.section	.note.nv.tkinfo,"",@"SHT_NOTE"
	.sectionflags	@"SHF_NOTE_NV_TKINFO"
	.tkinfo
        /*0018*/ 	.word	0x00000002
        /*0030*/ 	.string	""
        /*0030*/ 	.string	"ptxas"
        /*0030*/ 	.string	"Cuda compilation tools, release 13.0, V13.0.88"
        /*0030*/ 	.string	"Build cuda_13.0.r13.0/compiler.36424714_0"
        /*0030*/ 	.string	"-arch sm_100 -m 64 "



//--------------------- .note.nv.cuinfo           --------------------------
	.section	.note.nv.cuinfo,"",@"SHT_NOTE"
	.sectionflags	@"SHF_NOTE_NV_CUINFO"
        /*0018*/ 	.short	0x0002
        /*001a*/ 	.short	0x0064
        /*001c*/ 	.short	0x0082
	.zero		2


//--------------------- .nv.info                  --------------------------
	.section	.nv.info,"",@"SHT_CUDA_INFO"
	.align	4


	//----- nvinfo : EIATTR_REGCOUNT
	.align		4
        /*0000*/ 	.byte	0x04, 0x2f
        /*0002*/ 	.short	(.L_1 - .L_0)
	.align		4
.L_0:
        /*0004*/ 	.word	index@(_Z12matMulKernelP6MartixS0_S0_)
        /*0008*/ 	.word	0x00000020


	//----- nvinfo : EIATTR_FRAME_SIZE
	.align		4
.L_1:
        /*000c*/ 	.byte	0x04, 0x11
        /*000e*/ 	.short	(.L_3 - .L_2)
	.align		4
.L_2:
        /*0010*/ 	.word	index@(_Z12matMulKernelP6MartixS0_S0_)
        /*0014*/ 	.word	0x00000000


	//----- nvinfo : EIATTR_MIN_STACK_SIZE
	.align		4
.L_3:
        /*0018*/ 	.byte	0x04, 0x12
        /*001a*/ 	.short	(.L_5 - .L_4)
	.align		4
.L_4:
        /*001c*/ 	.word	index@(_Z12matMulKernelP6MartixS0_S0_)
        /*0020*/ 	.word	0x00000000
.L_5:


//--------------------- .nv.compat                --------------------------
	.section	.nv.compat,"",@"SHT_CUDA_COMPAT_INFO"
	.align	4
        /*0000*/ 	.byte	0x02, 0x09, 0x00, 0x00, 0x02, 0x02, 0x01, 0x00, 0x02, 0x05, 0x05, 0x00, 0x03, 0x07, 0x01, 0x01
        /*0010*/ 	.byte	0x02, 0x03, 0x00, 0x00, 0x02, 0x06, 0x01, 0x00, 0x04, 0x0b, 0x08, 0x00, 0x09, 0x00, 0x00, 0x00
        /*0020*/ 	.byte	0x00, 0x00, 0x00, 0x00


//--------------------- .nv.info._Z12matMulKernelP6MartixS0_S0_ --------------------------
	.section	.nv.info._Z12matMulKernelP6MartixS0_S0_,"",@"SHT_CUDA_INFO"
	.sectionflags	@""
	.align	4


	//----- nvinfo : EIATTR_CUDA_API_VERSION
	.align		4
        /*0000*/ 	.byte	0x04, 0x37
        /*0002*/ 	.short	(.L_7 - .L_6)
.L_6:
        /*0004*/ 	.word	0x00000082


	//----- nvinfo : EIATTR_KPARAM_INFO
	.align		4
.L_7:
        /*0008*/ 	.byte	0x04, 0x17
        /*000a*/ 	.short	(.L_9 - .L_8)
.L_8:
        /*000c*/ 	.word	0x00000000
        /*0010*/ 	.short	0x0002
        /*0012*/ 	.short	0x0010
        /*0014*/ 	.byte	0x00, 0xf5, 0x21, 0x00


	//----- nvinfo : EIATTR_KPARAM_INFO
	.align		4
.L_9:
        /*0018*/ 	.byte	0x04, 0x17
        /*001a*/ 	.short	(.L_11 - .L_10)
.L_10:
        /*001c*/ 	.word	0x00000000
        /*0020*/ 	.short	0x0001
        /*0022*/ 	.short	0x0008
        /*0024*/ 	.byte	0x00, 0xf5, 0x21, 0x00


	//----- nvinfo : EIATTR_KPARAM_INFO
	.align		4
.L_11:
        /*0028*/ 	.byte	0x04, 0x17
        /*002a*/ 	.short	(.L_13 - .L_12)
.L_12:
        /*002c*/ 	.word	0x00000000
        /*0030*/ 	.short	0x0000
        /*0032*/ 	.short	0x0000
        /*0034*/ 	.byte	0x00, 0xf5, 0x21, 0x00


	//----- nvinfo : EIATTR_SPARSE_MMA_MASK
	.align		4
.L_13:
        /*0038*/ 	.byte	0x03, 0x50
        /*003a*/ 	.short	0x0000


	//----- nvinfo : EIATTR_MAXREG_COUNT
	.align		4
        /*003c*/ 	.byte	0x03, 0x1b
        /*003e*/ 	.short	0x00ff


	//----- nvinfo : EIATTR_MERCURY_ISA_VERSION
	.align		4
        /*0040*/ 	.byte	0x03, 0x5f
        /*0042*/ 	.short	0x0101


	//----- nvinfo : EIATTR_VRC_CTA_INIT_COUNT
	.align		4
        /*0044*/ 	.byte	0x02, 0x4a
	.zero		1
	.zero		1


	//----- nvinfo : EIATTR_EXIT_INSTR_OFFSETS
	.align		4
        /*0048*/ 	.byte	0x04, 0x1c
        /*004a*/ 	.short	(.L_15 - .L_14)


	//   ....[0]....
.L_14:
        /*004c*/ 	.word	0x000000d0


	//   ....[1]....
        /*0050*/ 	.word	0x00000100


	//   ....[2]....
        /*0054*/ 	.word	0x00000140


	//   ....[3]....
        /*0058*/ 	.word	0x00000170


	//   ....[4]....
        /*005c*/ 	.word	0x00000890


	//----- nvinfo : EIATTR_CBANK_PARAM_SIZE
	.align		4
.L_15:
        /*0060*/ 	.byte	0x03, 0x19
        /*0062*/ 	.short	0x0018


	//----- nvinfo : EIATTR_PARAM_CBANK
	.align		4
        /*0064*/ 	.byte	0x04, 0x0a
        /*0066*/ 	.short	(.L_17 - .L_16)
	.align		4
.L_16:
        /*0068*/ 	.word	index@(.nv.constant0._Z12matMulKernelP6MartixS0_S0_)
        /*006c*/ 	.short	0x0380
        /*006e*/ 	.short	0x0018


	//----- nvinfo : EIATTR_SW_WAR
	.align		4
.L_17:
        /*0070*/ 	.byte	0x04, 0x36
        /*0072*/ 	.short	(.L_19 - .L_18)
.L_18:
        /*0074*/ 	.word	0x00000008
.L_19:


//--------------------- .nv.callgraph             --------------------------
	.section	.nv.callgraph,"",@"SHT_CUDA_CALLGRAPH"
	.align	4
	.sectionentsize	8
	.align		4
        /*0000*/ 	.word	0x00000000
	.align		4
        /*0004*/ 	.word	0xffffffff
	.align		4
        /*0008*/ 	.word	0x00000000
	.align		4
        /*000c*/ 	.word	0xfffffffe
	.align		4
        /*0010*/ 	.word	0x00000000
	.align		4
        /*0014*/ 	.word	0xfffffffd
	.align		4
        /*0018*/ 	.word	0x00000000
	.align		4
        /*001c*/ 	.word	0xfffffffc


//--------------------- .text._Z12matMulKernelP6MartixS0_S0_ --------------------------
	.section	.text._Z12matMulKernelP6MartixS0_S0_,"ax",@progbits
	.align	128
        .global         _Z12matMulKernelP6MartixS0_S0_
        .type           _Z12matMulKernelP6MartixS0_S0_,@function
        .size           _Z12matMulKernelP6MartixS0_S0_,(.L_x_5 - _Z12matMulKernelP6MartixS0_S0_)
        .other          _Z12matMulKernelP6MartixS0_S0_,@"STO_CUDA_ENTRY STV_DEFAULT"
_Z12matMulKernelP6MartixS0_S0_:
.text._Z12matMulKernelP6MartixS0_S0_:
[----:B------:R-:W-:Y:S08]  /*0000*/  LDC R1, c[0x0][0x37c] ;  /* 0x0000df00ff017b82 */ /* 0x000ff00000000800 */
[----:B------:R-:W0:Y:S01]  /*0010*/  LDC.64 R10, c[0x0][0x380] ;  /* 0x0000e000ff0a7b82 */ /* 0x000e220000000a00 */
[----:B------:R-:W0:Y:S02]  /*0020*/  LDCU.64 UR4, c[0x0][0x358] ;  /* 0x00006b00ff0477ac */ /* 0x000e240008000a00 */
[----:B0-----:R-:W2:Y:S05]  /*0030*/  LDG.E R0, desc[UR4][R10.64] ;  /* 0x000000040a007981 */ /* 0x001eaa000c1e1900 */
[----:B------:R-:W0:Y:S01]  /*0040*/  LDC R5, c[0x0][0x364] ;  /* 0x0000d900ff057b82 */ /* 0x000e220000000800 */
[----:B------:R-:W1:Y:S01]  /*0050*/  S2R R3, SR_TID.X ;  /* 0x0000000000037919 */ /* 0x000e620000002100 */
[----:B------:R-:W0:Y:S06]  /*0060*/  S2R R2, SR_TID.Y ;  /* 0x0000000000027919 */ /* 0x000e2c0000002200 */
[----:B------:R-:W1:Y:S08]  /*0070*/  S2UR UR7, SR_CTAID.X ;  /* 0x00000000000779c3 */ /* 0x000e700000002500 */
[----:B------:R-:W1:Y:S08]  /*0080*/  LDC R4, c[0x0][0x360] ;  /* 0x0000d800ff047b82 */ /* 0x000e700000000800 */
[----:B------:R-:W0:Y:S01]  /*0090*/  S2UR UR6, SR_CTAID.Y ;  /* 0x00000000000679c3 */ /* 0x000e220000002600 */
[----:B-1----:R-:W-:-:S02]  /*00a0*/  IMAD R3, R4, UR7, R3 ;  /* 0x0000000704037c24 */ /* 0x002fc4000f8e0203 */
[----:B0-----:R-:W-:-:S03]  /*00b0*/  IMAD R2, R5, UR6, R2 ;  /* 0x0000000605027c24 */ /* 0x001fc6000f8e0202 */
[----:B--2---:R-:W-:-:S13]  /*00c0*/  ISETP.GE.AND P0, PT, R3, R0, PT ;  /* 0x000000000300720c */ /* 0x004fda0003f06270 */
[----:B------:R-:W-:Y:S05]  /*00d0*/  @P0 EXIT ;  /* 0x000000000000094d */ /* 0x000fea0003800000 */
[----:B------:R-:W2:Y:S02]  /*00e0*/  LDG.E R5, desc[UR4][R10.64+0x4] ;  /* 0x000004040a057981 */ /* 0x000ea4000c1e1900 */
[----:B--2---:R-:W-:-:S13]  /*00f0*/  ISETP.GE.AND P0, PT, R2, R5, PT ;  /* 0x000000050200720c */ /* 0x004fda0003f06270 */
[----:B------:R-:W-:Y:S05]  /*0100*/  @P0 EXIT ;  /* 0x000000000000094d */ /* 0x000fea0003800000 */
[----:B------:R-:W0:Y:S02]  /*0110*/  LDC.64 R12, c[0x0][0x388] ;  /* 0x0000e200ff0c7b82 */ /* 0x000e240000000a00 */
[----:B0-----:R-:W2:Y:S02]  /*0120*/  LDG.E R4, desc[UR4][R12.64] ;  /* 0x000000040c047981 */ /* 0x001ea4000c1e1900 */
[----:B--2---:R-:W-:-:S13]  /*0130*/  ISETP.GE.AND P0, PT, R3, R4, PT ;  /* 0x000000040300720c */ /* 0x004fda0003f06270 */
[----:B------:R-:W-:Y:S05]  /*0140*/  @P0 EXIT ;  /* 0x000000000000094d */ /* 0x000fea0003800000 */
[----:B------:R-:W2:Y:S02]  /*0150*/  LDG.E R5, desc[UR4][R12.64+0x4] ;  /* 0x000004040c057981 */ /* 0x000ea4000c1e1900 */
[----:B--2---:R-:W-:-:S13]  /*0160*/  ISETP.GE.AND P0, PT, R2, R5, PT ;  /* 0x000000050200720c */ /* 0x004fda0003f06270 */
[----:B------:R-:W-:Y:S05]  /*0170*/  @P0 EXIT ;  /* 0x000000000000094d */ /* 0x000fea0003800000 */
[----:B------:R-:W-:Y:S01]  /*0180*/  ISETP.GE.AND P0, PT, R0, 0x1, PT ;  /* 0x000000010000780c */ /* 0x000fe20003f06270 */
[----:B------:R-:W-:-:S12]  /*0190*/  HFMA2 R20, -RZ, RZ, 0, 0 ;  /* 0x00000000ff147431 */ /* 0x000fd800000001ff */
[----:B------:R-:W-:Y:S05]  /*01a0*/  @!P0 BRA `(.L_x_0) ;  /* 0x0000000400a08947 */ /* 0x000fea0003800000 */
[----:B------:R-:W5:Y:S04]  /*01b0*/  LDG.E.64 R10, desc[UR4][R10.64+0x8] ;  /* 0x000008040a0a7981 */ /* 0x000f68000c1e1b00 */
[----:B------:R-:W5:Y:S01]  /*01c0*/  LDG.E.64 R12, desc[UR4][R12.64+0x8] ;  /* 0x000008040c0c7981 */ /* 0x000f62000c1e1b00 */
[----:B------:R-:W-:Y:S01]  /*01d0*/  ISETP.GE.U32.AND P1, PT, R0, 0x8, PT ;  /* 0x000000080000780c */ /* 0x000fe20003f26070 */
[----:B------:R-:W-:Y:S01]  /*01e0*/  IMAD R7, R2, R0, RZ ;  /* 0x0000000002077224 */ /* 0x000fe200078e02ff */
[----:B------:R-:W-:Y:S02]  /*01f0*/  LOP3.LUT R6, R0, 0x7, RZ, 0xc0, !PT ;  /* 0x0000000700067812 */ /* 0x000fe400078ec0ff */
[----:B------:R-:W-:Y:S02]  /*0200*/  MOV R20, RZ ;  /* 0x000000ff00147202 */ /* 0x000fe40000000f00 */
[----:B------:R-:W-:-:S02]  /*0210*/  ISETP.NE.AND P0, PT, R6, RZ, PT ;  /* 0x000000ff0600720c */ /* 0x000fc40003f05270 */
[----:B------:R-:W-:-:S05]  /*0220*/  MOV R8, RZ ;  /* 0x000000ff00087202 */ /* 0x000fca0000000f00 */
[----:B------:R-:W-:Y:S06]  /*0230*/  @!P1 BRA `(.L_x_1) ;  /* 0x0000000000bc9947 */ /* 0x000fec0003800000 */
[----:B-----5:R-:W-:Y:S01]  /*0240*/  IMAD.WIDE.U32 R8, R7, 0x4, R10 ;  /* 0x0000000407087825 */ /* 0x020fe200078e000a */
[----:B------:R-:W-:Y:S02]  /*0250*/  MOV R20, RZ ;  /* 0x000000ff00147202 */ /* 0x000fe40000000f00 */
[----:B------:R-:W-:Y:S02]  /*0260*/  MOV R5, R3 ;  /* 0x0000000300057202 */ /* 0x000fe40000000f00 */
[----:B------:R-:W-:Y:S02]  /*0270*/  IADD3 R18, P1, PT, R8, 0x10, RZ ;  /* 0x0000001008127810 */ /* 0x000fe40007f3e0ff */
[----:B------:R-:W-:Y:S02]  /*0280*/  LOP3.LUT R8, R0, 0x7ffffff8, RZ, 0xc0, !PT ;  /* 0x7ffffff800087812 */ /* 0x000fe400078ec0ff */
[----:B------:R-:W-:Y:S02]  /*0290*/  IADD3.X R19, PT, PT, RZ, R9, RZ, P1, !PT ;  /* 0x00000009ff137210 */ /* 0x000fe40000ffe4ff */
[----:B------:R-:W-:-:S07]  /*02a0*/  IADD3 R9, PT, PT, -R8, RZ, RZ ;  /* 0x000000ff08097210 */ /* 0x000fce0007ffe1ff */
.L_x_2:
[----:B------:R-:W-:Y:S01]  /*02b0*/  IMAD.WIDE R16, R5, 0x4, R12 ;  /* 0x0000000405107825 */ /* 0x000fe200078e020c */
[----:B------:R-:W-:Y:S02]  /*02c0*/  MOV R14, R18 ;  /* 0x00000012000e7202 */ /* 0x000fe40000000f00 */
[----:B------:R-:W-:Y:S02]  /*02d0*/  MOV R15, R19 ;  /* 0x00000013000f7202 */ /* 0x000fe40000000f00 */
[----:B------:R-:W2:Y:S01]  /*02e0*/  LDG.E R21, desc[UR4][R16.64] ;  /* 0x0000000410157981 */ /* 0x000ea2000c1e1900 */
[----:B------:R-:W-:-:S03]  /*02f0*/  IMAD.WIDE R24, R4, 0x4, R16 ;  /* 0x0000000404187825 */ /* 0x000fc600078e0210 */
[----:B------:R-:W2:Y:S04]  /*0300*/  LDG.E R29, desc[UR4][R14.64+-0x10] ;  /* 0xfffff0040e1d7981 */ /* 0x000ea8000c1e1900 */
[----:B------:R0:W3:Y:S04]  /*0310*/  LDG.E R23, desc[UR4][R24.64] ;  /* 0x0000000418177981 */ /* 0x0000e8000c1e1900 */
[----:B------:R-:W3:Y:S04]  /*0320*/  LDG.E R22, desc[UR4][R14.64+-0xc] ;  /* 0xfffff4040e167981 */ /* 0x000ee8000c1e1900 */
[----:B------:R-:W4:Y:S01]  /*0330*/  LDG.E R26, desc[UR4][R14.64+-0x8] ;  /* 0xfffff8040e1a7981 */ /* 0x000f22000c1e1900 */
[----:B0-----:R-:W-:-:S05]  /*0340*/  IMAD.WIDE R24, R4, 0x4, R24 ;  /* 0x0000000404187825 */ /* 0x001fca00078e0218 */
[----:B------:R-:W4:Y:S01]  /*0350*/  LDG.E R27, desc[UR4][R24.64] ;  /* 0x00000004181b7981 */ /* 0x000f22000c1e1900 */
[----:B------:R-:W-:-:S04]  /*0360*/  IMAD.WIDE R18, R4, 0x4, R24 ;  /* 0x0000000404127825 */ /* 0x000fc800078e0218 */
[C---:B------:R-:W-:Y:S02]  /*0370*/  IMAD.WIDE R16, R4.reuse, 0x4, R18 ;  /* 0x0000000404107825 */ /* 0x040fe400078e0212 */
[----:B------:R-:W5:Y:S04]  /*0380*/  LDG.E R18, desc[UR4][R18.64] ;  /* 0x0000000412127981 */ /* 0x000f68000c1e1900 */
[----:B------:R-:W5:Y:S01]  /*0390*/  LDG.E R19, desc[UR4][R14.64+0x4] ;  /* 0x000004040e137981 */ /* 0x000f62000c1e1900 */
[----:B--2---:R-:W-:Y:S01]  /*03a0*/  FFMA R29, R29, R21, R20 ;  /* 0x000000151d1d7223 */ /* 0x004fe20000000014 */
[----:B------:R-:W-:Y:S02]  /*03b0*/  IMAD.WIDE R20, R4, 0x4, R16 ;  /* 0x0000000404147825 */ /* 0x000fe400078e0210 */
[----:B------:R-:W2:Y:S02]  /*03c0*/  LDG.E R16, desc[UR4][R16.64] ;  /* 0x0000000410107981 */ /* 0x000ea4000c1e1900 */
[----:B---3--:R-:W-:-:S02]  /*03d0*/  FFMA R28, R22, R23, R29 ;  /* 0x00000017161c7223 */ /* 0x008fc4000000001d */
[----:B------:R-:W5:Y:S01]  /*03e0*/  LDG.E R29, desc[UR4][R14.64+-0x4] ;  /* 0xfffffc040e1d7981 */ /* 0x000f62000c1e1900 */
[----:B------:R-:W-:-:S03]  /*03f0*/  IMAD.WIDE R22, R4, 0x4, R20 ;  /* 0x0000000404167825 */ /* 0x000fc600078e0214 */
[----:B------:R-:W3:Y:S04]  /*0400*/  LDG.E R20, desc[UR4][R20.64] ;  /* 0x0000000414147981 */ /* 0x000ee8000c1e1900 */
[----:B------:R-:W3:Y:S01]  /*0410*/  LDG.E R17, desc[UR4][R14.64+0xc] ;  /* 0x00000c040e117981 */ /* 0x000ee2000c1e1900 */
[----:B----4-:R-:W-:-:S03]  /*0420*/  FFMA R28, R26, R27, R28 ;  /* 0x0000001b1a1c7223 */ /* 0x010fc6000000001c */
[----:B------:R-:W2:Y:S01]  /*0430*/  LDG.E R27, desc[UR4][R14.64] ;  /* 0x000000040e1b7981 */ /* 0x000ea2000c1e1900 */
[----:B------:R-:W-:-:S03]  /*0440*/  IMAD.WIDE R24, R4, 0x4, R22 ;  /* 0x0000000404187825 */ /* 0x000fc600078e0216 */
[----:B------:R-:W4:Y:S04]  /*0450*/  LDG.E R26, desc[UR4][R22.64] ;  /* 0x00000004161a7981 */ /* 0x000f28000c1e1900 */
[----:B------:R-:W4:Y:S04]  /*0460*/  LDG.E R21, desc[UR4][R14.64+0x8] ;  /* 0x000008040e157981 */ /* 0x000f28000c1e1900 */
[----:B------:R-:W4:Y:S01]  /*0470*/  LDG.E R24, desc[UR4][R24.64] ;  /* 0x0000000418187981 */ /* 0x000f22000c1e1900 */
[----:B------:R-:W-:-:S04]  /*0480*/  IADD3 R9, PT, PT, R9, 0x8, RZ ;  /* 0x0000000809097810 */ /* 0x000fc80007ffe0ff */
[----:B------:R-:W-:Y:S02]  /*0490*/  ISETP.NE.AND P1, PT, R9, RZ, PT ;  /* 0x000000ff0900720c */ /* 0x000fe40003f25270 */
[----:B------:R-:W-:Y:S01]  /*04a0*/  LEA R5, R4, R5, 0x3 ;  /* 0x0000000504057211 */ /* 0x000fe200078e18ff */
[----:B-----5:R-:W-:-:S04]  /*04b0*/  FFMA R18, R29, R18, R28 ;  /* 0x000000121d127223 */ /* 0x020fc8000000001c */
[----:B--2---:R-:W-:-:S04]  /*04c0*/  FFMA R16, R27, R16, R18 ;  /* 0x000000101b107223 */ /* 0x004fc80000000012 */
[----:B---3--:R-:W-:Y:S01]  /*04d0*/  FFMA R16, R19, R20, R16 ;  /* 0x0000001413107223 */ /* 0x008fe20000000010 */
[----:B------:R-:W-:-:S03]  /*04e0*/  IADD3 R18, P2, PT, R14, 0x20, RZ ;  /* 0x000000200e127810 */ /* 0x000fc60007f5e0ff */
[----:B----4-:R-:W-:Y:S01]  /*04f0*/  FFMA R16, R21, R26, R16 ;  /* 0x0000001a15107223 */ /* 0x010fe20000000010 */
[----:B------:R-:W-:-:S03]  /*0500*/  IADD3.X R19, PT, PT, RZ, R15, RZ, P2, !PT ;  /* 0x0000000fff137210 */ /* 0x000fc600017fe4ff */
[----:B------:R-:W-:Y:S01]  /*0510*/  FFMA R20, R17, R24, R16 ;  /* 0x0000001811147223 */ /* 0x000fe20000000010 */
[----:B------:R-:W-:Y:S06]  /*0520*/  @P1 BRA `(.L_x_2) ;  /* 0xfffffffc00601947 */ /* 0x000fec000383ffff */
.L_x_1:
[----:B------:R-:W-:Y:S05]  /*0530*/  @!P0 BRA `(.L_x_0) ;  /* 0x0000000000bc8947 */ /* 0x000fea0003800000 */
[----:B------:R-:W-:Y:S02]  /*0540*/  ISETP.GE.U32.AND P0, PT, R6, 0x4, PT ;  /* 0x000000040600780c */ /* 0x000fe40003f06070 */
[----:B------:R-:W-:-:S04]  /*0550*/  LOP3.LUT R9, R0, 0x3, RZ, 0xc0, !PT ;  /* 0x0000000300097812 */ /* 0x000fc800078ec0ff */
[----:B------:R-:W-:-:S07]  /*0560*/  ISETP.NE.AND P1, PT, R9, RZ, PT ;  /* 0x000000ff0900720c */ /* 0x000fce0003f25270 */
[----:B------:R-:W-:Y:S06]  /*0570*/  @!P0 BRA `(.L_x_3) ;  /* 0x0000000000508947 */ /* 0x000fec0003800000 */
[-C--:B------:R-:W-:Y:S01]  /*0580*/  IMAD R25, R4, R8.reuse, R3 ;  /* 0x0000000804197224 */ /* 0x080fe200078e0203 */
[----:B------:R-:W-:-:S03]  /*0590*/  IADD3 R15, PT, PT, R7, R8, RZ ;  /* 0x00000008070f7210 */ /* 0x000fc60007ffe0ff */
[----:B-----5:R-:W-:-:S04]  /*05a0*/  IMAD.WIDE R24, R25, 0x4, R12 ;  /* 0x0000000419187825 */ /* 0x020fc800078e020c */
[----:B------:R-:W-:-:S04]  /*05b0*/  IMAD.WIDE R14, R15, 0x4, R10 ;  /* 0x000000040f0e7825 */ /* 0x000fc800078e020a */
[C---:B------:R-:W-:Y:S01]  /*05c0*/  IMAD.WIDE R16, R4.reuse, 0x4, R24 ;  /* 0x0000000404107825 */ /* 0x040fe200078e0218 */
[----:B------:R-:W2:Y:S04]  /*05d0*/  LDG.E R5, desc[UR4][R14.64] ;  /* 0x000000040e057981 */ /* 0x000ea8000c1e1900 */
[----:B------:R-:W2:Y:S01]  /*05e0*/  LDG.E R24, desc[UR4][R24.64] ;  /* 0x0000000418187981 */ /* 0x000ea2000c1e1900 */
[----:B------:R-:W-:-:S03]  /*05f0*/  IMAD.WIDE R18, R4, 0x4, R16 ;  /* 0x0000000404127825 */ /* 0x000fc600078e0210 */
[----:B------:R-:W3:Y:S04]  /*0600*/  LDG.E R16, desc[UR4][R16.64] ;  /* 0x0000000410107981 */ /* 0x000ee8000c1e1900 */
[----:B------:R-:W3:Y:S01]  /*0610*/  LDG.E R6, desc[UR4][R14.64+0x4] ;  /* 0x000004040e067981 */ /* 0x000ee2000c1e1900 */
[----:B------:R-:W-:-:S03]  /*0620*/  IMAD.WIDE R22, R4, 0x4, R18 ;  /* 0x0000000404167825 */ /* 0x000fc600078e0212 */
[----:B------:R-:W4:Y:S04]  /*0630*/  LDG.E R21, desc[UR4][R18.64] ;  /* 0x0000000412157981 */ /* 0x000f28000c1e1900 */
[----:B------:R-:W4:Y:S04]  /*0640*/  LDG.E R26, desc[UR4][R14.64+0x8] ;  /* 0x000008040e1a7981 */ /* 0x000f28000c1e1900 */
[----:B------:R-:W4:Y:S04]  /*0650*/  LDG.E R28, desc[UR4][R14.64+0xc] ;  /* 0x00000c040e1c7981 */ /* 0x000f28000c1e1900 */
[----:B------:R-:W4:Y:S01]  /*0660*/  LDG.E R22, desc[UR4][R22.64] ;  /* 0x0000000416167981 */ /* 0x000f22000c1e1900 */
[----:B------:R-:W-:Y:S01]  /*0670*/  IADD3 R8, PT, PT, R8, 0x4, RZ ;  /* 0x0000000408087810 */ /* 0x000fe20007ffe0ff */
[----:B--2---:R-:W-:-:S04]  /*0680*/  FFMA R5, R5, R24, R20 ;  /* 0x0000001805057223 */ /* 0x004fc80000000014 */
[----:B---3--:R-:W-:-:S04]  /*0690*/  FFMA R5, R6, R16, R5 ;  /* 0x0000001006057223 */ /* 0x008fc80000000005 */
[----:B----4-:R-:W-:-:S04]  /*06a0*/  FFMA R5, R26, R21, R5 ;  /* 0x000000151a057223 */ /* 0x010fc80000000005 */
[----:B------:R-:W-:-:S07]  /*06b0*/  FFMA R20, R28, R22, R5 ;  /* 0x000000161c147223 */ /* 0x000fce0000000005 */
.L_x_3:
[----:B------:R-:W-:Y:S05]  /*06c0*/  @!P1 BRA `(.L_x_0) ;  /* 0x0000000000589947 */ /* 0x000fea0003800000 */
[----:B------:R-:W-:Y:S02]  /*06d0*/  ISETP.NE.AND P0, PT, R9, 0x1, PT ;  /* 0x000000010900780c */ /* 0x000fe40003f05270 */
[----:B------:R-:W-:-:S04]  /*06e0*/  LOP3.LUT R0, R0, 0x1, RZ, 0xc0, !PT ;  /* 0x0000000100007812 */ /* 0x000fc800078ec0ff */
[----:B------:R-:W-:-:S07]  /*06f0*/  ISETP.NE.U32.AND P1, PT, R0, 0x1, PT ;  /* 0x000000010000780c */ /* 0x000fce0003f25070 */
[-C--:B------:R-:W-:Y:S01]  /*0700*/  @P0 IMAD R17, R4, R8.reuse, R3 ;  /* 0x0000000804110224 */ /* 0x080fe200078e0203 */
[----:B------:R-:W-:Y:S02]  /*0710*/  @P0 IADD3 R15, PT, PT, R7, R8, RZ ;  /* 0x00000008070f0210 */ /* 0x000fe40007ffe0ff */
[----:B------:R-:W-:Y:S01]  /*0720*/  @P0 IADD3 R8, PT, PT, R8, 0x2, RZ ;  /* 0x0000000208080810 */ /* 0x000fe20007ffe0ff */
[----:B-----5:R-:W-:-:S03]  /*0730*/  @P0 IMAD.WIDE R16, R17, 0x4, R12 ;  /* 0x0000000411100825 */ /* 0x020fc600078e020c */
[-C--:B------:R-:W-:Y:S01]  /*0740*/  @!P1 IADD3 R5, PT, PT, R7, R8.reuse, RZ ;  /* 0x0000000807059210 */ /* 0x080fe20007ffe0ff */
[----:B------:R-:W-:Y:S01]  /*0750*/  @P0 IMAD.WIDE R14, R15, 0x4, R10 ;  /* 0x000000040f0e0825 */ /* 0x000fe200078e020a */
[----:B------:R-:W2:Y:S03]  /*0760*/  @P0 LDG.E R0, desc[UR4][R16.64] ;  /* 0x0000000410000981 */ /* 0x000ea6000c1e1900 */
[C---:B------:R-:W-:Y:S01]  /*0770*/  @P0 IMAD.WIDE R6, R4.reuse, 0x4, R16 ;  /* 0x0000000404060825 */ /* 0x040fe200078e0210 */
[----:B------:R-:W2:Y:S03]  /*0780*/  @P0 LDG.E R19, desc[UR4][R14.64] ;  /* 0x000000040e130981 */ /* 0x000ea6000c1e1900 */
[----:B------:R-:W-:Y:S01]  /*0790*/  @!P1 IMAD R9, R4, R8, R3 ;  /* 0x0000000804099224 */ /* 0x000fe200078e0203 */
[----:B------:R-:W3:Y:S01]  /*07a0*/  @P0 LDG.E R21, desc[UR4][R14.64+0x4] ;  /* 0x000004040e150981 */ /* 0x000ee2000c1e1900 */
[----:B------:R-:W-:-:S03]  /*07b0*/  @!P1 IMAD.WIDE R10, R5, 0x4, R10 ;  /* 0x00000004050a9825 */ /* 0x000fc600078e020a */
[----:B------:R-:W3:Y:S01]  /*07c0*/  @P0 LDG.E R6, desc[UR4][R6.64] ;  /* 0x0000000406060981 */ /* 0x000ee2000c1e1900 */
[----:B------:R-:W-:-:S03]  /*07d0*/  @!P1 IMAD.WIDE R12, R9, 0x4, R12 ;  /* 0x00000004090c9825 */ /* 0x000fc600078e020c */
[----:B------:R-:W4:Y:S04]  /*07e0*/  @!P1 LDG.E R11, desc[UR4][R10.64] ;  /* 0x000000040a0b9981 */ /* 0x000f28000c1e1900 */
[----:B------:R-:W4:Y:S01]  /*07f0*/  @!P1 LDG.E R12, desc[UR4][R12.64] ;  /* 0x000000040c0c9981 */ /* 0x000f22000c1e1900 */
[----:B--2---:R-:W-:-:S04]  /*0800*/  @P0 FFMA R0, R19, R0, R20 ;  /* 0x0000000013000223 */ /* 0x004fc80000000014 */
[----:B---3--:R-:W-:-:S04]  /*0810*/  @P0 FFMA R20, R21, R6, R0 ;  /* 0x0000000615140223 */ /* 0x008fc80000000000 */
[----:B----4-:R-:W-:-:S07]  /*0820*/  @!P1 FFMA R20, R11, R12, R20 ;  /* 0x0000000c0b149223 */ /* 0x010fce0000000014 */
.L_x_0:
[----:B------:R-:W0:Y:S02]  /*0830*/  LDC.64 R6, c[0x0][0x390] ;  /* 0x0000e400ff067b82 */ /* 0x000e240000000a00 */
[----:B0-----:R-:W2:Y:S04]  /*0840*/  LDG.E R0, desc[UR4][R6.64] ;  /* 0x0000000406007981 */ /* 0x001ea8000c1e1900 */
[----:B------:R-:W3:Y:S01]  /*0850*/  LDG.E.64 R4, desc[UR4][R6.64+0x8] ;  /* 0x0000080406047981 */ /* 0x000ee2000c1e1b00 */
[----:B--2---:R-:W-:-:S04]  /*0860*/  IMAD R3, R2, R0, R3 ;  /* 0x0000000002037224 */ /* 0x004fc800078e0203 */
[----:B---3--:R-:W-:-:S05]  /*0870*/  IMAD.WIDE R4, R3, 0x4, R4 ;  /* 0x0000000403047825 */ /* 0x008fca00078e0204 */
[----:B------:R-:W-:Y:S01]  /*0880*/  STG.E desc[UR4][R4.64], R20 ;  /* 0x0000001404007986 */ /* 0x000fe2000c101904 */
[----:B------:R-:W-:Y:S05]  /*0890*/  EXIT ;  /* 0x000000000000794d */ /* 0x000fea0003800000 */
.L_x_4:
[----:B------:R-:W-:-:S00]  /*08a0*/  BRA `(.L_x_4) ;  /* 0xfffffffc00fc7947 */ /* 0x000fc0000383ffff */
[----:B------:R-:W-:-:S00]  /*08b0*/  NOP ;  /* 0x0000000000007918 */ /* 0x000fc00000000000 */
        /* <DEDUP_REMOVED lines=12> */
.L_x_5:


//--------------------- .nv.shared.reserved.0     --------------------------
	.section	.nv.shared.reserved.0,"aw",@nobits
	.weak		__nv_reservedSMEM_offset_0_alias
	.size		__nv_reservedSMEM_offset_0_alias, 0, 64
	.other		__nv_reservedSMEM_offset_0_alias,@"STO_CUDA_RESERVED_SHARED STV_DEFAULT"
__nv_reservedSMEM_offset_0_alias:
	.zero		0
	.zero		64


//--------------------- .nv.constant0._Z12matMulKernelP6MartixS0_S0_ --------------------------
	.section	.nv.constant0._Z12matMulKernelP6MartixS0_S0_,"a",@progbits
	.sectionflags	@""
	.align	4
.nv.constant0._Z12matMulKernelP6MartixS0_S0_:
	.zero		920


//--------------------- SYMBOLS --------------------------

	.type		.nv.reservedSmem.offset0,@object
	.size		.nv.reservedSmem.offset0,0x4
